	.headerflags	@"EF_CUDA_TEXMODE_UNIFIED EF_CUDA_64BIT_ADDRESS EF_CUDA_ACCELERATORS EF_CUDA_SM90 EF_CUDA_VIRTUAL_SM(EF_CUDA_SM90)"
	.elftype	@"ET_EXEC"


//--------------------- .nv.info                  --------------------------
	.section	.nv.info,"",@"SHT_CUDA_INFO"
	.align	4


	//----- nvinfo : EIATTR_REGCOUNT
	.align		4
        /*0000*/ 	.byte	0x04, 0x2f
        /*0002*/ 	.short	(.L_1 - .L_0)
	.align		4
.L_0:
        /*0004*/ 	.word	index@(triton_poi_fused_convolution_relu_0)
        /*0008*/ 	.word	0x0000000c


	//----- nvinfo : EIATTR_MIN_STACK_SIZE
	.align		4
.L_1:
        /*000c*/ 	.byte	0x04, 0x12
        /*000e*/ 	.short	(.L_3 - .L_2)
	.align		4
.L_2:
        /*0010*/ 	.word	index@(triton_poi_fused_convolution_relu_0)
        /*0014*/ 	.word	0x00000000


	//----- nvinfo : EIATTR_FRAME_SIZE
	.align		4
.L_3:
        /*0018*/ 	.byte	0x04, 0x11
        /*001a*/ 	.short	(.L_5 - .L_4)
	.align		4
.L_4:
        /*001c*/ 	.word	index@(triton_poi_fused_convolution_relu_0)
        /*0020*/ 	.word	0x00000000


	//----- nvinfo : EIATTR_MIN_STACK_SIZE
	.align		4
.L_5:
        /*0024*/ 	.byte	0x04, 0x12
        /*0026*/ 	.short	(.L_7 - .L_6)
	.align		4
.L_6:
        /*0028*/ 	.word	index@(triton_poi_fused_convolution_relu_0)
        /*002c*/ 	.word	0x00000000
.L_7:


//--------------------- .nv.info.triton_poi_fused_convolution_relu_0 --------------------------
	.section	.nv.info.triton_poi_fused_convolution_relu_0,"",@"SHT_CUDA_INFO"
	.sectionflags	@""
	.align	4


	//----- nvinfo : EIATTR_CUDA_API_VERSION
	.align		4
        /*0000*/ 	.byte	0x04, 0x37
        /*0002*/ 	.short	(.L_9 - .L_8)
.L_8:
        /*0004*/ 	.word	0x0000007c


	//----- nvinfo : EIATTR_KPARAM_INFO
	.align		4
.L_9:
        /*0008*/ 	.byte	0x04, 0x17
        /*000a*/ 	.short	(.L_11 - .L_10)
.L_10:
        /*000c*/ 	.word	0x00000000
        /*0010*/ 	.short	0x0002
        /*0012*/ 	.short	0x0010
        /*0014*/ 	.byte	0x00, 0xf0, 0x11, 0x00


	//----- nvinfo : EIATTR_KPARAM_INFO
	.align		4
.L_11:
        /*0018*/ 	.byte	0x04, 0x17
        /*001a*/ 	.short	(.L_13 - .L_12)
.L_12:
        /*001c*/ 	.word	0x00000000
        /*0020*/ 	.short	0x0001
        /*0022*/ 	.short	0x0008
        /*0024*/ 	.byte	0x00, 0xf4, 0x21, 0x00


	//----- nvinfo : EIATTR_KPARAM_INFO
	.align		4
.L_13:
        /*0028*/ 	.byte	0x04, 0x17
        /*002a*/ 	.short	(.L_15 - .L_14)
.L_14:
        /*002c*/ 	.word	0x00000000
        /*0030*/ 	.short	0x0000
        /*0032*/ 	.short	0x0000
        /*0034*/ 	.byte	0x00, 0xf4, 0x21, 0x00


	//----- nvinfo : EIATTR_SPARSE_MMA_MASK
	.align		4
.L_15:
        /*0038*/ 	.byte	0x03, 0x50
        /*003a*/ 	.short	0x0000


	//----- nvinfo : EIATTR_MAXREG_COUNT
	.align		4
        /*003c*/ 	.byte	0x03, 0x1b
        /*003e*/ 	.short	0x00ff


	//----- nvinfo : EIATTR_EXIT_INSTR_OFFSETS
	.align		4
        /*0040*/ 	.byte	0x04, 0x1c
        /*0042*/ 	.short	(.L_17 - .L_16)


	//   ....[0]....
.L_16:
        /*0044*/ 	.word	0x000001b0


	//----- nvinfo : EIATTR_REQNTID
	.align		4
.L_17:
        /*0048*/ 	.byte	0x04, 0x10
        /*004a*/ 	.short	(.L_19 - .L_18)
.L_18:
        /*004c*/ 	.word	0x00000100
        /*0050*/ 	.word	0x00000001
        /*0054*/ 	.word	0x00000001


	//----- nvinfo : EIATTR_CBANK_PARAM_SIZE
	.align		4
.L_19:
        /*0058*/ 	.byte	0x03, 0x19
        /*005a*/ 	.short	0x0014


	//----- nvinfo : EIATTR_PARAM_CBANK
	.align		4
        /*005c*/ 	.byte	0x04, 0x0a
        /*005e*/ 	.short	(.L_21 - .L_20)
	.align		4
.L_20:
        /*0060*/ 	.word	index@(.nv.constant0.triton_poi_fused_convolution_relu_0)
        /*0064*/ 	.short	0x0210
        /*0066*/ 	.short	0x0014


	//----- nvinfo : EIATTR_SW_WAR
	.align		4
.L_21:
        /*0068*/ 	.byte	0x04, 0x36
        /*006a*/ 	.short	(.L_23 - .L_22)
.L_22:
        /*006c*/ 	.word	0x00000008
.L_23:


//--------------------- .nv.callgraph             --------------------------
	.section	.nv.callgraph,"",@"SHT_CUDA_CALLGRAPH"
	.align	4
	.sectionentsize	8
	.align		4
        /*0000*/ 	.word	0x00000000
	.align		4
        /*0004*/ 	.word	0xffffffff
	.align		4
        /*0008*/ 	.word	0x00000000
	.align		4
        /*000c*/ 	.word	0xfffffffe
	.align		4
        /*0010*/ 	.word	0x00000000
	.align		4
        /*0014*/ 	.word	0xfffffffd
	.align		4
        /*0018*/ 	.word	0x00000000
	.align		4
        /*001c*/ 	.word	0xfffffffc


//--------------------- .text.triton_poi_fused_convolution_relu_0 --------------------------
	.section	.text.triton_poi_fused_convolution_relu_0,"ax",@progbits
	.align	128
        .global         triton_poi_fused_convolution_relu_0
        .type           triton_poi_fused_convolution_relu_0,@function
        .size           triton_poi_fused_convolution_relu_0,(.L_x_1 - triton_poi_fused_convolution_relu_0)
        .other          triton_poi_fused_convolution_relu_0,@"STO_CUDA_ENTRY STV_DEFAULT"
triton_poi_fused_convolution_relu_0:
.text.triton_poi_fused_convolution_relu_0:
[----:B------:R-:W-:Y:S01]  /*0000*/  LDC R1, c[0x0][0x28] ;  /* 0x00000a00ff017b82 */ /* 0x000fe20000000800 */
[----:B------:R-:W1:Y:S07]  /*0010*/  S2R R0, SR_TID.X ;  /* 0x0000000000007919 */ /* 0x000e6e0000002100 */
[----:B------:R-:W2:Y:S01]  /*0020*/  LDC.64 R4, c[0x0][0x218] ;  /* 0x00008600ff047b82 */ /* 0x000ea20000000a00 */
[----:B------:R-:W-:Y:S01]  /*0030*/  ULDC.64 UR4, c[0x0][0x208] ;  /* 0x0000820000047ab9 */ /* 0x000fe20000000a00 */
[----:B------:R-:W3:Y:S06]  /*0040*/  S2R R7, SR_CTAID.X ;  /* 0x0000000000077919 */ /* 0x000eec0000002500 */
[----:B------:R-:W4:Y:S01]  /*0050*/  LDC.64 R2, c[0x0][0x210] ;  /* 0x00008400ff027b82 */ /* 0x000f220000000a00 */
[----:B-1----:R-:W-:Y:S01]  /*0060*/  IMAD.SHL.U32 R0, R0, 0x2, RZ ;  /* 0x0000000200007824 */ /* 0x002fe200078e00ff */
[----:B---3--:R-:W-:-:S04]  /*0070*/  SHF.R.S32.HI R6, RZ, 0x16, R7 ;  /* 0x00000016ff067819 */ /* 0x008fc80000011407 */
[----:B------:R-:W-:Y:S02]  /*0080*/  LOP3.LUT R0, R0, 0x1fe, RZ, 0xc0, !PT ;  /* 0x000001fe00007812 */ /* 0x000fe400078ec0ff */
[----:B------:R-:W-:-:S03]  /*0090*/  SGXT R6, R6, 0x1 ;  /* 0x000000010606781a */ /* 0x000fc60000000200 */
[----:B------:R-:W-:-:S04]  /*00a0*/  IMAD R7, R7, 0x200, R0 ;  /* 0x0000020007077824 */ /* 0x000fc800078e0200 */
[----:B----4-:R-:W-:Y:S01]  /*00b0*/  IMAD.WIDE R2, R7, 0x4, R2 ;  /* 0x0000000407027825 */ /* 0x010fe200078e0202 */
[----:B------:R-:W-:-:S04]  /*00c0*/  LEA.HI R6, R6, R7, RZ, 0xc ;  /* 0x0000000706067211 */ /* 0x000fc800078f60ff */
[----:B------:R-:W-:-:S04]  /*00d0*/  SHF.R.S32.HI R6, RZ, 0xc, R6 ;  /* 0x0000000cff067819 */ /* 0x000fc80000011406 */
[----:B------:R-:W-:-:S04]  /*00e0*/  LEA.HI R0, R6, R6, RZ, 0x6 ;  /* 0x0000000606007211 */ /* 0x000fc800078f30ff */
[----:B------:R-:W-:-:S05]  /*00f0*/  LOP3.LUT R9, R0, 0xffffffc0, RZ, 0xc0, !PT ;  /* 0xffffffc000097812 */ /* 0x000fca00078ec0ff */
[----:B------:R-:W-:Y:S02]  /*0100*/  IMAD.IADD R9, R6, 0x1, -R9 ;  /* 0x0000000106097824 */ /* 0x000fe400078e0a09 */
[----:B------:R-:W3:Y:S02]  /*0110*/  LDG.E.64 R6, desc[UR4][R2.64] ;  /* 0x0000000402067981 */ /* 0x000ee4000c1e1b00 */
[----:B--2---:R-:W-:-:S06]  /*0120*/  IMAD.WIDE R4, R9, 0x4, R4 ;  /* 0x0000000409047825 */ /* 0x004fcc00078e0204 */
[----:B------:R-:W3:Y:S02]  /*0130*/  LDG.E.EL R4, desc[UR4][R4.64] ;  /* 0x0000000404047981 */ /* 0x000ee4000c2e1900 */
[CC--:B---3--:R-:W-:Y:S01]  /*0140*/  FSETP.GEU.AND P0, PT, R6.reuse, -R4.reuse, PT ;  /* 0x800000040600720b */ /* 0x0c8fe20003f0e000 */
[--C-:B------:R-:W-:Y:S01]  /*0150*/  FADD R6, R6, R4.reuse ;  /* 0x0000000406067221 */ /* 0x100fe20000000000 */
[C---:B------:R-:W-:Y:S01]  /*0160*/  FADD R0, R7.reuse, R4 ;  /* 0x0000000407007221 */ /* 0x040fe20000000000 */
[----:B------:R-:W-:-:S03]  /*0170*/  FSETP.GEU.AND P1, PT, R7, -R4, PT ;  /* 0x800000040700720b */ /* 0x000fc60003f2e000 */
[----:B------:R-:W-:Y:S02]  /*0180*/  FSEL R6, R6, RZ, P0 ;  /* 0x000000ff06067208 */ /* 0x000fe40000000000 */
[----:B------:R-:W-:-:S05]  /*0190*/  FSEL R7, R0, RZ, P1 ;  /* 0x000000ff00077208 */ /* 0x000fca0000800000 */
[----:B------:R-:W-:Y:S01]  /*01a0*/  STG.E.64 desc[UR4][R2.64], R6 ;  /* 0x0000000602007986 */ /* 0x000fe2000c101b04 */
[----:B------:R-:W-:Y:S05]  /*01b0*/  EXIT ;  /* 0x000000000000794d */ /* 0x000fea0003800000 */
.L_x_0:
[----:B------:R-:W-:-:S00]  /*01c0*/  BRA `(.L_x_0) ;  /* 0xfffffffc00fc7947 */ /* 0x000fc0000383ffff */
[----:B------:R-:W-:-:S00]  /*01d0*/  NOP ;  /* 0x0000000000007918 */ /* 0x000fc00000000000 */
        /* <DEDUP_REMOVED lines=10> */
.L_x_1:


//--------------------- .nv.constant0.triton_poi_fused_convolution_relu_0 --------------------------
	.section	.nv.constant0.triton_poi_fused_convolution_relu_0,"a",@progbits
	.sectionflags	@""
	.align	4
.nv.constant0.triton_poi_fused_convolution_relu_0:
	.zero		548
